	.headerflags	@"EF_CUDA_TEXMODE_UNIFIED EF_CUDA_64BIT_ADDRESS EF_CUDA_ACCELERATORS EF_CUDA_SM90 EF_CUDA_VIRTUAL_SM(EF_CUDA_SM90)"
	.elftype	@"ET_EXEC"


//--------------------- .nv.info                  --------------------------
	.section	.nv.info,"",@"SHT_CUDA_INFO"
	.align	4


	//----- nvinfo : EIATTR_REGCOUNT
	.align		4
        /*0000*/ 	.byte	0x04, 0x2f
        /*0002*/ 	.short	(.L_1 - .L_0)
	.align		4
.L_0:
        /*0004*/ 	.word	index@(triton_poi_fused_native_group_norm_silu_23)
        /*0008*/ 	.word	0x00000012


	//----- nvinfo : EIATTR_MIN_STACK_SIZE
	.align		4
.L_1:
        /*000c*/ 	.byte	0x04, 0x12
        /*000e*/ 	.short	(.L_3 - .L_2)
	.align		4
.L_2:
        /*0010*/ 	.word	index@(triton_poi_fused_native_group_norm_silu_23)
        /*0014*/ 	.word	0x00000000


	//----- nvinfo : EIATTR_FRAME_SIZE
	.align		4
.L_3:
        /*0018*/ 	.byte	0x04, 0x11
        /*001a*/ 	.short	(.L_5 - .L_4)
	.align		4
.L_4:
        /*001c*/ 	.word	index@(triton_poi_fused_native_group_norm_silu_23)
        /*0020*/ 	.word	0x00000000


	//----- nvinfo : EIATTR_MIN_STACK_SIZE
	.align		4
.L_5:
        /*0024*/ 	.byte	0x04, 0x12
        /*0026*/ 	.short	(.L_7 - .L_6)
	.align		4
.L_6:
        /*0028*/ 	.word	index@(triton_poi_fused_native_group_norm_silu_23)
        /*002c*/ 	.word	0x00000000
.L_7:


//--------------------- .nv.info.triton_poi_fused_native_group_norm_silu_23 --------------------------
	.section	.nv.info.triton_poi_fused_native_group_norm_silu_23,"",@"SHT_CUDA_INFO"
	.sectionflags	@""
	.align	4


	//----- nvinfo : EIATTR_CUDA_API_VERSION
	.align		4
        /*0000*/ 	.byte	0x04, 0x37
        /*0002*/ 	.short	(.L_9 - .L_8)
.L_8:
        /*0004*/ 	.word	0x0000007c


	//----- nvinfo : EIATTR_KPARAM_INFO
	.align		4
.L_9:
        /*0008*/ 	.byte	0x04, 0x17
        /*000a*/ 	.short	(.L_11 - .L_10)
.L_10:
        /*000c*/ 	.word	0x00000000
        /*0010*/ 	.short	0x0006
        /*0012*/ 	.short	0x0030
        /*0014*/ 	.byte	0x00, 0xf0, 0x11, 0x00


	//----- nvinfo : EIATTR_KPARAM_INFO
	.align		4
.L_11:
        /*0018*/ 	.byte	0x04, 0x17
        /*001a*/ 	.short	(.L_13 - .L_12)
.L_12:
        /*001c*/ 	.word	0x00000000
        /*0020*/ 	.short	0x0005
        /*0022*/ 	.short	0x0028
        /*0024*/ 	.byte	0x00, 0xf4, 0x21, 0x00


	//----- nvinfo : EIATTR_KPARAM_INFO
	.align		4
.L_13:
        /*0028*/ 	.byte	0x04, 0x17
        /*002a*/ 	.short	(.L_15 - .L_14)
.L_14:
        /*002c*/ 	.word	0x00000000
        /*0030*/ 	.short	0x0004
        /*0032*/ 	.short	0x0020
        /*0034*/ 	.byte	0x00, 0xf4, 0x21, 0x00


	//----- nvinfo : EIATTR_KPARAM_INFO
	.align		4
.L_15:
        /*0038*/ 	.byte	0x04, 0x17
        /*003a*/ 	.short	(.L_17 - .L_16)
.L_16:
        /*003c*/ 	.word	0x00000000
        /*0040*/ 	.short	0x0003
        /*0042*/ 	.short	0x0018
        /*0044*/ 	.byte	0x00, 0xf4, 0x21, 0x00


	//----- nvinfo : EIATTR_KPARAM_INFO
	.align		4
.L_17:
        /*0048*/ 	.byte	0x04, 0x17
        /*004a*/ 	.short	(.L_19 - .L_18)
.L_18:
        /*004c*/ 	.word	0x00000000
        /*0050*/ 	.short	0x0002
        /*0052*/ 	.short	0x0010
        /*0054*/ 	.byte	0x00, 0xf4, 0x21, 0x00


	//----- nvinfo : EIATTR_KPARAM_INFO
	.align		4
.L_19:
        /*0058*/ 	.byte	0x04, 0x17
        /*005a*/ 	.short	(.L_21 - .L_20)
.L_20:
        /*005c*/ 	.word	0x00000000
        /*0060*/ 	.short	0x0001
        /*0062*/ 	.short	0x0008
        /*0064*/ 	.byte	0x00, 0xf4, 0x21, 0x00


	//----- nvinfo : EIATTR_KPARAM_INFO
	.align		4
.L_21:
        /*0068*/ 	.byte	0x04, 0x17
        /*006a*/ 	.short	(.L_23 - .L_22)
.L_22:
        /*006c*/ 	.word	0x00000000
        /*0070*/ 	.short	0x0000
        /*0072*/ 	.short	0x0000
        /*0074*/ 	.byte	0x00, 0xf4, 0x21, 0x00


	//----- nvinfo : EIATTR_SPARSE_MMA_MASK
	.align		4
.L_23:
        /*0078*/ 	.byte	0x03, 0x50
        /*007a*/ 	.short	0x0000


	//----- nvinfo : EIATTR_MAXREG_COUNT
	.align		4
        /*007c*/ 	.byte	0x03, 0x1b
        /*007e*/ 	.short	0x00ff


	//----- nvinfo : EIATTR_EXIT_INSTR_OFFSETS
	.align		4
        /*0080*/ 	.byte	0x04, 0x1c
        /*0082*/ 	.short	(.L_25 - .L_24)


	//   ....[0]....
.L_24:
        /*0084*/ 	.word	0x00000440


	//----- nvinfo : EIATTR_REQNTID
	.align		4
.L_25:
        /*0088*/ 	.byte	0x04, 0x10
        /*008a*/ 	.short	(.L_27 - .L_26)
.L_26:
        /*008c*/ 	.word	0x00000080
        /*0090*/ 	.word	0x00000001
        /*0094*/ 	.word	0x00000001


	//----- nvinfo : EIATTR_CBANK_PARAM_SIZE
	.align		4
.L_27:
        /*0098*/ 	.byte	0x03, 0x19
        /*009a*/ 	.short	0x0034


	//----- nvinfo : EIATTR_PARAM_CBANK
	.align		4
        /*009c*/ 	.byte	0x04, 0x0a
        /*009e*/ 	.short	(.L_29 - .L_28)
	.align		4
.L_28:
        /*00a0*/ 	.word	index@(.nv.constant0.triton_poi_fused_native_group_norm_silu_23)
        /*00a4*/ 	.short	0x0210
        /*00a6*/ 	.short	0x0034


	//----- nvinfo : EIATTR_SW_WAR
	.align		4
.L_29:
        /*00a8*/ 	.byte	0x04, 0x36
        /*00aa*/ 	.short	(.L_31 - .L_30)
.L_30:
        /*00ac*/ 	.word	0x00000008
.L_31:


//--------------------- .nv.callgraph             --------------------------
	.section	.nv.callgraph,"",@"SHT_CUDA_CALLGRAPH"
	.align	4
	.sectionentsize	8
	.align		4
        /*0000*/ 	.word	0x00000000
	.align		4
        /*0004*/ 	.word	0xffffffff
	.align		4
        /*0008*/ 	.word	0x00000000
	.align		4
        /*000c*/ 	.word	0xfffffffe
	.align		4
        /*0010*/ 	.word	0x00000000
	.align		4
        /*0014*/ 	.word	0xfffffffd
	.align		4
        /*0018*/ 	.word	0x00000000
	.align		4
        /*001c*/ 	.word	0xfffffffc


//--------------------- .text.triton_poi_fused_native_group_norm_silu_23 --------------------------
	.section	.text.triton_poi_fused_native_group_norm_silu_23,"ax",@progbits
	.align	128
        .global         triton_poi_fused_native_group_norm_silu_23
        .type           triton_poi_fused_native_group_norm_silu_23,@function
        .size           triton_poi_fused_native_group_norm_silu_23,(.L_x_1 - triton_poi_fused_native_group_norm_silu_23)
        .other          triton_poi_fused_native_group_norm_silu_23,@"STO_CUDA_ENTRY STV_DEFAULT"
triton_poi_fused_native_group_norm_silu_23:
.text.triton_poi_fused_native_group_norm_silu_23:
[----:B------:R-:W-:Y:S01]  /*0000*/  LDC R1, c[0x0][0x28] ;  /* 0x00000a00ff017b82 */ /* 0x000fe20000000800 */
[----:B------:R-:W1:Y:S07]  /*0010*/  S2R R0, SR_TID.X ;  /* 0x0000000000007919 */ /* 0x000e6e0000002100 */
[----:B------:R-:W2:Y:S01]  /*0020*/  LDC.64 R10, c[0x0][0x220] ;  /* 0x00008800ff0a7b82 */ /* 0x000ea20000000a00 */
[----:B------:R-:W-:Y:S01]  /*0030*/  ULDC.64 UR4, c[0x0][0x208] ;  /* 0x0000820000047ab9 */ /* 0x000fe20000000a00 */
[----:B------:R-:W3:Y:S06]  /*0040*/  S2R R3, SR_CTAID.X ;  /* 0x0000000000037919 */ /* 0x000eec0000002500 */
[----:B------:R-:W4:Y:S08]  /*0050*/  LDC.64 R8, c[0x0][0x218] ;  /* 0x00008600ff087b82 */ /* 0x000f300000000a00 */
[----:B------:R-:W5:Y:S08]  /*0060*/  LDC.64 R6, c[0x0][0x228] ;  /* 0x00008a00ff067b82 */ /* 0x000f700000000a00 */
[----:B------:R-:W5:Y:S01]  /*0070*/  LDC.64 R4, c[0x0][0x230] ;  /* 0x00008c00ff047b82 */ /* 0x000f620000000a00 */
[----:B-1----:R-:W-:-:S04]  /*0080*/  SHF.L.U32 R0, R0, 0x1, RZ ;  /* 0x0000000100007819 */ /* 0x002fc800000006ff */
[----:B------:R-:W-:Y:S02]  /*0090*/  LOP3.LUT R0, R0, 0xfe, RZ, 0xc0, !PT ;  /* 0x000000fe00007812 */ /* 0x000fe400078ec0ff */
[----:B---3--:R-:W-:Y:S02]  /*00a0*/  SHF.R.S32.HI R13, RZ, 0x17, R3 ;  /* 0x00000017ff0d7819 */ /* 0x008fe40000011403 */
[----:B------:R-:W-:Y:S02]  /*00b0*/  LEA R0, R3, R0, 0x8 ;  /* 0x0000000003007211 */ /* 0x000fe400078e40ff */
[----:B------:R-:W-:Y:S01]  /*00c0*/  SGXT R13, R13, 0x1 ;  /* 0x000000010d0d781a */ /* 0x000fe20000000200 */
[----:B------:R-:W1:Y:S02]  /*00d0*/  LDC.64 R2, c[0x0][0x238] ;  /* 0x00008e00ff027b82 */ /* 0x000e640000000a00 */
[----:B----4-:R-:W-:Y:S01]  /*00e0*/  IMAD.WIDE R8, R0, 0x4, R8 ;  /* 0x0000000400087825 */ /* 0x010fe200078e0208 */
[----:B------:R-:W-:-:S02]  /*00f0*/  LEA.HI R12, R13, R0, RZ, 0x4 ;  /* 0x000000000d0c7211 */ /* 0x000fc400078f20ff */
[----:B------:R-:W-:Y:S02]  /*0100*/  LEA.HI R14, R13, R0, RZ, 0x7 ;  /* 0x000000000d0e7211 */ /* 0x000fe400078f38ff */
[----:B------:R-:W-:Y:S01]  /*0110*/  SHF.R.S32.HI R13, RZ, 0x4, R12 ;  /* 0x00000004ff0d7819 */ /* 0x000fe2000001140c */
[----:B------:R-:W3:Y:S01]  /*0120*/  LDG.E.64 R8, desc[UR4][R8.64] ;  /* 0x0000000408087981 */ /* 0x000ee2000c1e1b00 */
[----:B------:R-:W-:Y:S02]  /*0130*/  SHF.R.S32.HI R15, RZ, 0x7, R14 ;  /* 0x00000007ff0f7819 */ /* 0x000fe4000001140e */
[----:B------:R-:W-:-:S03]  /*0140*/  SHF.R.S32.HI R12, RZ, 0x1f, R12 ;  /* 0x0000001fff0c7819 */ /* 0x000fc6000001140c */
[----:B--2---:R-:W-:Y:S01]  /*0150*/  IMAD.WIDE R10, R15, 0x4, R10 ;  /* 0x000000040f0a7825 */ /* 0x004fe200078e020a */
[----:B------:R-:W-:-:S03]  /*0160*/  LEA.HI R12, R12, R13, RZ, 0x8 ;  /* 0x0000000d0c0c7211 */ /* 0x000fc600078f40ff */
[----:B-----5:R-:W-:Y:S01]  /*0170*/  IMAD.WIDE R6, R15, 0x4, R6 ;  /* 0x000000040f067825 */ /* 0x020fe200078e0206 */
[----:B------:R-:W-:Y:S01]  /*0180*/  LOP3.LUT R12, R12, 0xffffff00, RZ, 0xc0, !PT ;  /* 0xffffff000c0c7812 */ /* 0x000fe200078ec0ff */
[----:B------:R-:W3:Y:S03]  /*0190*/  LDG.E.EL R10, desc[UR4][R10.64] ;  /* 0x000000040a0a7981 */ /* 0x000ee6000c2e1900 */
[----:B------:R-:W-:Y:S01]  /*01a0*/  IADD3 R13, R13, -R12, RZ ;  /* 0x8000000c0d0d7210 */ /* 0x000fe20007ffe0ff */
[----:B------:R-:W2:Y:S04]  /*01b0*/  LDG.E.EL R6, desc[UR4][R6.64] ;  /* 0x0000000406067981 */ /* 0x000ea8000c2e1900 */
[----:B0-----:R-:W-:-:S04]  /*01c0*/  IMAD.WIDE R4, R13, 0x4, R4 ;  /* 0x000000040d047825 */ /* 0x001fc800078e0204 */
[----:B-1----:R-:W-:Y:S02]  /*01d0*/  IMAD.WIDE R2, R13, 0x4, R2 ;  /* 0x000000040d027825 */ /* 0x002fe400078e0202 */
[----:B------:R-:W4:Y:S04]  /*01e0*/  LDG.E.EL R4, desc[UR4][R4.64] ;  /* 0x0000000404047981 */ /* 0x000f28000c2e1900 */
[----:B------:R-:W4:Y:S01]  /*01f0*/  LDG.E.EL R3, desc[UR4][R2.64] ;  /* 0x0000000402037981 */ /* 0x000f22000c2e1900 */
[----:B---3--:R-:W-:-:S04]  /*0200*/  FADD R13, R8, -R10 ;  /* 0x8000000a080d7221 */ /* 0x008fc80000000000 */
[----:B--2---:R-:W-:Y:S01]  /*0210*/  FMUL R12, R6, R13 ;  /* 0x0000000d060c7220 */ /* 0x004fe20000400000 */
[----:B------:R-:W-:-:S04]  /*0220*/  FADD R13, R9, -R10 ;  /* 0x8000000a090d7221 */ /* 0x000fc80000000000 */
[----:B------:R-:W-:Y:S01]  /*0230*/  FMUL R10, R6, R13 ;  /* 0x0000000d060a7220 */ /* 0x000fe20000400000 */
[----:B----4-:R-:W-:-:S03]  /*0240*/  FFMA R12, R4, R12, R3 ;  /* 0x0000000c040c7223 */ /* 0x010fc60000000003 */
[----:B------:R-:W-:Y:S01]  /*0250*/  FFMA R10, R4, R10, R3 ;  /* 0x0000000a040a7223 */ /* 0x000fe20000000003 */
[----:B------:R-:W-:-:S03]  /*0260*/  FADD R8, RZ, -R12 ;  /* 0x8000000cff087221 */ /* 0x000fc60000000000 */
[----:B------:R-:W-:Y:S01]  /*0270*/  FADD R6, RZ, -R10 ;  /* 0x8000000aff067221 */ /* 0x000fe20000000000 */
[----:B------:R-:W-:-:S03]  /*0280*/  FMUL R8, R8, 1.4426950216293334961 ;  /* 0x3fb8aa3b08087820 */ /* 0x000fc60000400000 */
[----:B------:R-:W-:Y:S02]  /*0290*/  FMUL R6, R6, 1.4426950216293334961 ;  /* 0x3fb8aa3b06067820 */ /* 0x000fe40000400000 */
[----:B------:R-:W-:-:S03]  /*02a0*/  FSETP.GEU.AND P0, PT, R8, -126, PT ;  /* 0xc2fc00000800780b */ /* 0x000fc60003f0e000 */
[----:B------:R-:W-:-:S10]  /*02b0*/  FSETP.GEU.AND P1, PT, R6, -126, PT ;  /* 0xc2fc00000600780b */ /* 0x000fd40003f2e000 */
[----:B------:R-:W-:-:S03]  /*02c0*/  @!P0 FMUL R8, R8, 0.5 ;  /* 0x3f00000008088820 */ /* 0x000fc60000400000 */
[----:B------:R-:W-:Y:S01]  /*02d0*/  @!P1 FMUL R6, R6, 0.5 ;  /* 0x3f00000006069820 */ /* 0x000fe20000400000 */
[----:B------:R-:W0:Y:S08]  /*02e0*/  MUFU.EX2 R2, R8 ;  /* 0x0000000800027308 */ /* 0x000e300000000800 */
[----:B------:R-:W1:Y:S01]  /*02f0*/  MUFU.EX2 R3, R6 ;  /* 0x0000000600037308 */ /* 0x000e620000000800 */
[----:B0-----:R-:W-:-:S04]  /*0300*/  @!P0 FMUL R2, R2, R2 ;  /* 0x0000000202028220 */ /* 0x001fc80000400000 */
[----:B------:R-:W-:Y:S01]  /*0310*/  FADD R4, R2, 1 ;  /* 0x3f80000002047421 */ /* 0x000fe20000000000 */
[----:B-1----:R-:W-:-:S04]  /*0320*/  @!P1 FMUL R3, R3, R3 ;  /* 0x0000000303039220 */ /* 0x002fc80000400000 */
[----:B------:R-:W-:Y:S01]  /*0330*/  FADD R5, R3, 1 ;  /* 0x3f80000003057421 */ /* 0x000fe20000000000 */
[----:B------:R-:W-:Y:S01]  /*0340*/  FSETP.GT.AND P0, PT, R4, 8.50705917302346158658e+37, PT ;  /* 0x7e8000000400780b */ /* 0x000fe20003f04000 */
[----:B------:R-:W0:Y:S03]  /*0350*/  LDC.64 R2, c[0x0][0x210] ;  /* 0x00008400ff027b82 */ /* 0x000e260000000a00 */
[----:B------:R-:W-:Y:S01]  /*0360*/  FSETP.GT.AND P1, PT, R5, 8.50705917302346158658e+37, PT ;  /* 0x7e8000000500780b */ /* 0x000fe20003f24000 */
[----:B------:R-:W-:-:S08]  /*0370*/  HFMA2.MMA R6, -RZ, RZ, 1.625, 0 ;  /* 0x3e800000ff067435 */ /* 0x000fd000000001ff */
[----:B------:R-:W-:-:S04]  /*0380*/  @P0 FMUL R4, R4, 0.25 ;  /* 0x3e80000004040820 */ /* 0x000fc80000400000 */
[----:B------:R-:W-:Y:S02]  /*0390*/  @P1 FMUL R5, R5, 0.25 ;  /* 0x3e80000005051820 */ /* 0x000fe40000400000 */
[----:B------:R-:W1:Y:S08]  /*03a0*/  MUFU.RCP R4, R4 ;  /* 0x0000000400047308 */ /* 0x000e700000001000 */
[----:B------:R-:W2:Y:S01]  /*03b0*/  MUFU.RCP R5, R5 ;  /* 0x0000000500057308 */ /* 0x000ea20000001000 */
[----:B------:R-:W-:-:S02]  /*03c0*/  FSEL R7, R6, 1, P0 ;  /* 0x3f80000006077808 */ /* 0x000fc40000000000 */
[----:B------:R-:W-:-:S03]  /*03d0*/  FSEL R6, R6, 1, P1 ;  /* 0x3f80000006067808 */ /* 0x000fc60000800000 */
[----:B-1----:R-:W-:Y:S01]  /*03e0*/  FMUL R7, R4, R7 ;  /* 0x0000000704077220 */ /* 0x002fe20000400000 */
[----:B0-----:R-:W-:-:S04]  /*03f0*/  IMAD.WIDE R2, R0, 0x4, R2 ;  /* 0x0000000400027825 */ /* 0x001fc800078e0202 */
[----:B------:R-:W-:Y:S01]  /*0400*/  FMUL R8, R12, R7 ;  /* 0x000000070c087220 */ /* 0x000fe20000400000 */
[----:B--2---:R-:W-:-:S04]  /*0410*/  FMUL R9, R5, R6 ;  /* 0x0000000605097220 */ /* 0x004fc80000400000 */
[----:B------:R-:W-:-:S05]  /*0420*/  FMUL R9, R10, R9 ;  /* 0x000000090a097220 */ /* 0x000fca0000400000 */
[----:B------:R-:W-:Y:S01]  /*0430*/  STG.E.64 desc[UR4][R2.64], R8 ;  /* 0x0000000802007986 */ /* 0x000fe2000c101b04 */
[----:B------:R-:W-:Y:S05]  /*0440*/  EXIT ;  /* 0x000000000000794d */ /* 0x000fea0003800000 */
.L_x_0:
[----:B------:R-:W-:-:S00]  /*0450*/  BRA `(.L_x_0) ;  /* 0xfffffffc00fc7947 */ /* 0x000fc0000383ffff */
[----:B------:R-:W-:-:S00]  /*0460*/  NOP ;  /* 0x0000000000007918 */ /* 0x000fc00000000000 */
        /* <DEDUP_REMOVED lines=9> */
.L_x_1:


//--------------------- .nv.constant0.triton_poi_fused_native_group_norm_silu_23 --------------------------
	.section	.nv.constant0.triton_poi_fused_native_group_norm_silu_23,"a",@progbits
	.sectionflags	@""
	.align	4
.nv.constant0.triton_poi_fused_native_group_norm_silu_23:
	.zero		580
